//
// Generated by NVIDIA NVVM Compiler
//
// Compiler Build ID: CL-36424714
// Cuda compilation tools, release 13.0, V13.0.88
// Based on NVVM 20.0.0
//

.version 9.0
.target sm_100
.address_size 64

	// .globl	_Z13id_threads_1DPii

.visible .entry _Z13id_threads_1DPii(
	.param .u64 .ptr .align 1 _Z13id_threads_1DPii_param_0,
	.param .u32 _Z13id_threads_1DPii_param_1
)
{
	.reg .pred 	%p<2>;
	.reg .b32 	%r<6>;
	.reg .b64 	%rd<5>;

	ld.param.u64 	%rd1, [_Z13id_threads_1DPii_param_0];
	ld.param.u32 	%r2, [_Z13id_threads_1DPii_param_1];
	mov.u32 	%r3, %ntid.x;
	mov.u32 	%r4, %ctaid.x;
	mov.u32 	%r5, %tid.x;
	mad.lo.s32 	%r1, %r3, %r4, %r5;
	setp.ge.s32 	%p1, %r1, %r2;
	@%p1 bra 	$L__BB0_2;
	cvta.to.global.u64 	%rd2, %rd1;
	mul.wide.s32 	%rd3, %r1, 4;
	add.s64 	%rd4, %rd2, %rd3;
	st.global.u32 	[%rd4], %r1;
$L__BB0_2:
	ret;

}
	// .globl	_Z13id_threads_2DPii
.visible .entry _Z13id_threads_2DPii(
	.param .u64 .ptr .align 1 _Z13id_threads_2DPii_param_0,
	.param .u32 _Z13id_threads_2DPii_param_1
)
{
	.reg .pred 	%p<2>;
	.reg .b32 	%r<12>;
	.reg .b64 	%rd<5>;

	ld.param.u64 	%rd1, [_Z13id_threads_2DPii_param_0];
	ld.param.u32 	%r2, [_Z13id_threads_2DPii_param_1];
	mov.u32 	%r3, %nctaid.x;
	mov.u32 	%r4, %ntid.x;
	mov.u32 	%r5, %ntid.y;
	mov.u32 	%r6, %ctaid.y;
	mov.u32 	%r7, %ctaid.x;
	mov.u32 	%r8, %tid.y;
	mov.u32 	%r9, %tid.x;
	mad.lo.s32 	%r10, %r6, %r3, %r7;
	mad.lo.s32 	%r11, %r10, %r5, %r8;
	mad.lo.s32 	%r1, %r11, %r4, %r9;
	setp.ge.s32 	%p1, %r1, %r2;
	@%p1 bra 	$L__BB1_2;
	cvta.to.global.u64 	%rd2, %rd1;
	mul.wide.s32 	%rd3, %r1, 4;
	add.s64 	%rd4, %rd2, %rd3;
	st.global.u32 	[%rd4], %r1;
$L__BB1_2:
	ret;

}
	// .globl	_Z13id_threads_3DPii
.visible .entry _Z13id_threads_3DPii(
	.param .u64 .ptr .align 1 _Z13id_threads_3DPii_param_0,
	.param .u32 _Z13id_threads_3DPii_param_1
)
{
	.reg .pred 	%p<2>;
	.reg .b32 	%r<22>;
	.reg .b64 	%rd<5>;

	ld.param.u64 	%rd1, [_Z13id_threads_3DPii_param_0];
	ld.param.u32 	%r2, [_Z13id_threads_3DPii_param_1];
	mov.u32 	%r3, %ntid.x;
	mov.u32 	%r4, %ntid.y;
	mov.u32 	%r5, %ntid.z;
	mov.u32 	%r6, %nctaid.x;
	mov.u32 	%r7, %nctaid.y;
	mov.u32 	%r8, %ctaid.z;
	mul.lo.s32 	%r9, %r7, %r5;
	mov.u32 	%r10, %tid.z;
	mul.lo.s32 	%r11, %r10, %r7;
	mov.u32 	%r12, %ctaid.y;
	mov.u32 	%r13, %ctaid.x;
	mov.u32 	%r14, %tid.y;
	mov.u32 	%r15, %tid.x;
	mad.lo.s32 	%r16, %r12, %r6, %r13;
	mad.lo.s32 	%r17, %r16, %r4, %r14;
	mad.lo.s32 	%r18, %r9, %r8, %r11;
	mul.lo.s32 	%r19, %r3, %r4;
	mul.lo.s32 	%r20, %r19, %r6;
	mad.lo.s32 	%r21, %r17, %r3, %r15;
	mad.lo.s32 	%r1, %r20, %r18, %r21;
	setp.ge.s32 	%p1, %r1, %r2;
	@%p1 bra 	$L__BB2_2;
	cvta.to.global.u64 	%rd2, %rd1;
	mul.wide.s32 	%rd3, %r1, 4;
	add.s64 	%rd4, %rd2, %rd3;
	st.global.u32 	[%rd4], %r1;
$L__BB2_2:
	ret;

}


// ===== COMPILED SASS (sm_100) =====

	.target	sm_100

	.elftype	@"ET_EXEC"


//--------------------- .note.nv.tkinfo           --------------------------
	.section	.note.nv.tkinfo,"",@"SHT_NOTE"
	.sectionflags	@"SHF_NOTE_NV_TKINFO"
	.tkinfo
        /*0018*/ 	.word	0x00000002
        /*0030*/ 	.string	""
        /*0030*/ 	.string	"ptxas"
        /*0030*/ 	.string	"Cuda compilation tools, release 13.0, V13.0.88"
        /*0030*/ 	.string	"Build cuda_13.0.r13.0/compiler.36424714_0"
        /*0030*/ 	.string	"-arch sm_100 -m 64 "



//--------------------- .note.nv.cuinfo           --------------------------
	.section	.note.nv.cuinfo,"",@"SHT_NOTE"
	.sectionflags	@"SHF_NOTE_NV_CUINFO"
        /*0018*/ 	.short	0x0002
        /*001a*/ 	.short	0x0064
        /*001c*/ 	.short	0x0082
	.zero		2


//--------------------- .nv.info                  --------------------------
	.section	.nv.info,"",@"SHT_CUDA_INFO"
	.align	4


	//----- nvinfo : EIATTR_REGCOUNT
	.align		4
        /*0000*/ 	.byte	0x04, 0x2f
        /*0002*/ 	.short	(.L_1 - .L_0)
	.align		4
.L_0:
        /*0004*/ 	.word	index@(_Z13id_threads_1DPii)
        /*0008*/ 	.word	0x00000008


	//----- nvinfo : EIATTR_FRAME_SIZE
	.align		4
.L_1:
        /*000c*/ 	.byte	0x04, 0x11
        /*000e*/ 	.short	(.L_3 - .L_2)
	.align		4
.L_2:
        /*0010*/ 	.word	index@(_Z13id_threads_1DPii)
        /*0014*/ 	.word	0x00000000


	//----- nvinfo : EIATTR_REGCOUNT
	.align		4
.L_3:
        /*0018*/ 	.byte	0x04, 0x2f
        /*001a*/ 	.short	(.L_5 - .L_4)
	.align		4
.L_4:
        /*001c*/ 	.word	index@(_Z13id_threads_2DPii)
        /*0020*/ 	.word	0x0000000a


	//----- nvinfo : EIATTR_FRAME_SIZE
	.align		4
.L_5:
        /*0024*/ 	.byte	0x04, 0x11
        /*0026*/ 	.short	(.L_7 - .L_6)
	.align		4
.L_6:
        /*0028*/ 	.word	index@(_Z13id_threads_2DPii)
        /*002c*/ 	.word	0x00000000


	//----- nvinfo : EIATTR_REGCOUNT
	.align		4
.L_7:
        /*0030*/ 	.byte	0x04, 0x2f
        /*0032*/ 	.short	(.L_9 - .L_8)
	.align		4
.L_8:
        /*0034*/ 	.word	index@(_Z13id_threads_3DPii)
        /*0038*/ 	.word	0x0000000c


	//----- nvinfo : EIATTR_FRAME_SIZE
	.align		4
.L_9:
        /*003c*/ 	.byte	0x04, 0x11
        /*003e*/ 	.short	(.L_11 - .L_10)
	.align		4
.L_10:
        /*0040*/ 	.word	index@(_Z13id_threads_3DPii)
        /*0044*/ 	.word	0x00000000


	//----- nvinfo : EIATTR_MIN_STACK_SIZE
	.align		4
.L_11:
        /*0048*/ 	.byte	0x04, 0x12
        /*004a*/ 	.short	(.L_13 - .L_12)
	.align		4
.L_12:
        /*004c*/ 	.word	index@(_Z13id_threads_3DPii)
        /*0050*/ 	.word	0x00000000


	//----- nvinfo : EIATTR_MIN_STACK_SIZE
	.align		4
.L_13:
        /*0054*/ 	.byte	0x04, 0x12
        /*0056*/ 	.short	(.L_15 - .L_14)
	.align		4
.L_14:
        /*0058*/ 	.word	index@(_Z13id_threads_2DPii)
        /*005c*/ 	.word	0x00000000


	//----- nvinfo : EIATTR_MIN_STACK_SIZE
	.align		4
.L_15:
        /*0060*/ 	.byte	0x04, 0x12
        /*0062*/ 	.short	(.L_17 - .L_16)
	.align		4
.L_16:
        /*0064*/ 	.word	index@(_Z13id_threads_1DPii)
        /*0068*/ 	.word	0x00000000
.L_17:


//--------------------- .nv.compat                --------------------------
	.section	.nv.compat,"",@"SHT_CUDA_COMPAT_INFO"
	.align	4
        /*0000*/ 	.byte	0x02, 0x09, 0x00, 0x00, 0x02, 0x02, 0x01, 0x00, 0x02, 0x05, 0x05, 0x00, 0x03, 0x07, 0x01, 0x01
        /*0010*/ 	.byte	0x02, 0x03, 0x00, 0x00, 0x02, 0x06, 0x01, 0x00, 0x04, 0x0b, 0x08, 0x00, 0x09, 0x00, 0x00, 0x00
        /*0020*/ 	.byte	0x00, 0x00, 0x00, 0x00


//--------------------- .nv.info._Z13id_threads_3DPii --------------------------
	.section	.nv.info._Z13id_threads_3DPii,"",@"SHT_CUDA_INFO"
	.sectionflags	@""
	.align	4


	//----- nvinfo : EIATTR_CUDA_API_VERSION
	.align		4
        /*0000*/ 	.byte	0x04, 0x37
        /*0002*/ 	.short	(.L_19 - .L_18)
.L_18:
        /*0004*/ 	.word	0x00000082


	//----- nvinfo : EIATTR_KPARAM_INFO
	.align		4
.L_19:
        /*0008*/ 	.byte	0x04, 0x17
        /*000a*/ 	.short	(.L_21 - .L_20)
.L_20:
        /*000c*/ 	.word	0x00000000
        /*0010*/ 	.short	0x0001
        /*0012*/ 	.short	0x0008
        /*0014*/ 	.byte	0x00, 0xf0, 0x11, 0x00


	//----- nvinfo : EIATTR_KPARAM_INFO
	.align		4
.L_21:
        /*0018*/ 	.byte	0x04, 0x17
        /*001a*/ 	.short	(.L_23 - .L_22)
.L_22:
        /*001c*/ 	.word	0x00000000
        /*0020*/ 	.short	0x0000
        /*0022*/ 	.short	0x0000
        /*0024*/ 	.byte	0x00, 0xf5, 0x21, 0x00


	//----- nvinfo : EIATTR_SPARSE_MMA_MASK
	.align		4
.L_23:
        /*0028*/ 	.byte	0x03, 0x50
        /*002a*/ 	.short	0x0000


	//----- nvinfo : EIATTR_MAXREG_COUNT
	.align		4
        /*002c*/ 	.byte	0x03, 0x1b
        /*002e*/ 	.short	0x00ff


	//----- nvinfo : EIATTR_MERCURY_ISA_VERSION
	.align		4
        /*0030*/ 	.byte	0x03, 0x5f
        /*0032*/ 	.short	0x0101


	//----- nvinfo : EIATTR_VRC_CTA_INIT_COUNT
	.align		4
        /*0034*/ 	.byte	0x02, 0x4a
	.zero		1
	.zero		1


	//----- nvinfo : EIATTR_EXIT_INSTR_OFFSETS
	.align		4
        /*0038*/ 	.byte	0x04, 0x1c
        /*003a*/ 	.short	(.L_25 - .L_24)


	//   ....[0]....
.L_24:
        /*003c*/ 	.word	0x00000160


	//   ....[1]....
        /*0040*/ 	.word	0x000001b0


	//----- nvinfo : EIATTR_CBANK_PARAM_SIZE
	.align		4
.L_25:
        /*0044*/ 	.byte	0x03, 0x19
        /*0046*/ 	.short	0x000c


	//----- nvinfo : EIATTR_PARAM_CBANK
	.align		4
        /*0048*/ 	.byte	0x04, 0x0a
        /*004a*/ 	.short	(.L_27 - .L_26)
	.align		4
.L_26:
        /*004c*/ 	.word	index@(.nv.constant0._Z13id_threads_3DPii)
        /*0050*/ 	.short	0x0380
        /*0052*/ 	.short	0x000c


	//----- nvinfo : EIATTR_SW_WAR
	.align		4
.L_27:
        /*0054*/ 	.byte	0x04, 0x36
        /*0056*/ 	.short	(.L_29 - .L_28)
.L_28:
        /*0058*/ 	.word	0x00000008
.L_29:


//--------------------- .nv.info._Z13id_threads_2DPii --------------------------
	.section	.nv.info._Z13id_threads_2DPii,"",@"SHT_CUDA_INFO"
	.sectionflags	@""
	.align	4


	//----- nvinfo : EIATTR_CUDA_API_VERSION
	.align		4
        /*0000*/ 	.byte	0x04, 0x37
        /*0002*/ 	.short	(.L_31 - .L_30)
.L_30:
        /*0004*/ 	.word	0x00000082


	//----- nvinfo : EIATTR_KPARAM_INFO
	.align		4
.L_31:
        /*0008*/ 	.byte	0x04, 0x17
        /*000a*/ 	.short	(.L_33 - .L_32)
.L_32:
        /*000c*/ 	.word	0x00000000
        /*0010*/ 	.short	0x0001
        /*0012*/ 	.short	0x0008
        /*0014*/ 	.byte	0x00, 0xf0, 0x11, 0x00


	//----- nvinfo : EIATTR_KPARAM_INFO
	.align		4
.L_33:
        /*0018*/ 	.byte	0x04, 0x17
        /*001a*/ 	.short	(.L_35 - .L_34)
.L_34:
        /*001c*/ 	.word	0x00000000
        /*0020*/ 	.short	0x0000
        /*0022*/ 	.short	0x0000
        /*0024*/ 	.byte	0x00, 0xf5, 0x21, 0x00


	//----- nvinfo : EIATTR_SPARSE_MMA_MASK
	.align		4
.L_35:
        /*0028*/ 	.byte	0x03, 0x50
        /*002a*/ 	.short	0x0000


	//----- nvinfo : EIATTR_MAXREG_COUNT
	.align		4
        /*002c*/ 	.byte	0x03, 0x1b
        /*002e*/ 	.short	0x00ff


	//----- nvinfo : EIATTR_MERCURY_ISA_VERSION
	.align		4
        /*0030*/ 	.byte	0x03, 0x5f
        /*0032*/ 	.short	0x0101


	//----- nvinfo : EIATTR_VRC_CTA_INIT_COUNT
	.align		4
        /*0034*/ 	.byte	0x02, 0x4a
	.zero		1
	.zero		1


	//----- nvinfo : EIATTR_EXIT_INSTR_OFFSETS
	.align		4
        /*0038*/ 	.byte	0x04, 0x1c
        /*003a*/ 	.short	(.L_37 - .L_36)


	//   ....[0]....
.L_36:
        /*003c*/ 	.word	0x000000d0


	//   ....[1]....
        /*0040*/ 	.word	0x00000120


	//----- nvinfo : EIATTR_CBANK_PARAM_SIZE
	.align		4
.L_37:
        /*0044*/ 	.byte	0x03, 0x19
        /*0046*/ 	.short	0x000c


	//----- nvinfo : EIATTR_PARAM_CBANK
	.align		4
        /*0048*/ 	.byte	0x04, 0x0a
        /*004a*/ 	.short	(.L_39 - .L_38)
	.align		4
.L_38:
        /*004c*/ 	.word	index@(.nv.constant0._Z13id_threads_2DPii)
        /*0050*/ 	.short	0x0380
        /*0052*/ 	.short	0x000c


	//----- nvinfo : EIATTR_SW_WAR
	.align		4
.L_39:
        /*0054*/ 	.byte	0x04, 0x36
        /*0056*/ 	.short	(.L_41 - .L_40)
.L_40:
        /*0058*/ 	.word	0x00000008
.L_41:


//--------------------- .nv.info._Z13id_threads_1DPii --------------------------
	.section	.nv.info._Z13id_threads_1DPii,"",@"SHT_CUDA_INFO"
	.sectionflags	@""
	.align	4


	//----- nvinfo : EIATTR_CUDA_API_VERSION
	.align		4
        /*0000*/ 	.byte	0x04, 0x37
        /*0002*/ 	.short	(.L_43 - .L_42)
.L_42:
        /*0004*/ 	.word	0x00000082


	//----- nvinfo : EIATTR_KPARAM_INFO
	.align		4
.L_43:
        /*0008*/ 	.byte	0x04, 0x17
        /*000a*/ 	.short	(.L_45 - .L_44)
.L_44:
        /*000c*/ 	.word	0x00000000
        /*0010*/ 	.short	0x0001
        /*0012*/ 	.short	0x0008
        /*0014*/ 	.byte	0x00, 0xf0, 0x11, 0x00


	//----- nvinfo : EIATTR_KPARAM_INFO
	.align		4
.L_45:
        /*0018*/ 	.byte	0x04, 0x17
        /*001a*/ 	.short	(.L_47 - .L_46)
.L_46:
        /*001c*/ 	.word	0x00000000
        /*0020*/ 	.short	0x0000
        /*0022*/ 	.short	0x0000
        /*0024*/ 	.byte	0x00, 0xf5, 0x21, 0x00


	//----- nvinfo : EIATTR_SPARSE_MMA_MASK
	.align		4
.L_47:
        /*0028*/ 	.byte	0x03, 0x50
        /*002a*/ 	.short	0x0000


	//----- nvinfo : EIATTR_MAXREG_COUNT
	.align		4
        /*002c*/ 	.byte	0x03, 0x1b
        /*002e*/ 	.short	0x00ff


	//----- nvinfo : EIATTR_MERCURY_ISA_VERSION
	.align		4
        /*0030*/ 	.byte	0x03, 0x5f
        /*0032*/ 	.short	0x0101


	//----- nvinfo : EIATTR_VRC_CTA_INIT_COUNT
	.align		4
        /*0034*/ 	.byte	0x02, 0x4a
	.zero		1
	.zero		1


	//----- nvinfo : EIATTR_EXIT_INSTR_OFFSETS
	.align		4
        /*0038*/ 	.byte	0x04, 0x1c
        /*003a*/ 	.short	(.L_49 - .L_48)


	//   ....[0]....
.L_48:
        /*003c*/ 	.word	0x00000070


	//   ....[1]....
        /*0040*/ 	.word	0x000000c0


	//----- nvinfo : EIATTR_CBANK_PARAM_SIZE
	.align		4
.L_49:
        /*0044*/ 	.byte	0x03, 0x19
        /*0046*/ 	.short	0x000c


	//----- nvinfo : EIATTR_PARAM_CBANK
	.align		4
        /*0048*/ 	.byte	0x04, 0x0a
        /*004a*/ 	.short	(.L_51 - .L_50)
	.align		4
.L_50:
        /*004c*/ 	.word	index@(.nv.constant0._Z13id_threads_1DPii)
        /*0050*/ 	.short	0x0380
        /*0052*/ 	.short	0x000c


	//----- nvinfo : EIATTR_SW_WAR
	.align		4
.L_51:
        /*0054*/ 	.byte	0x04, 0x36
        /*0056*/ 	.short	(.L_53 - .L_52)
.L_52:
        /*0058*/ 	.word	0x00000008
.L_53:


//--------------------- .nv.callgraph             --------------------------
	.section	.nv.callgraph,"",@"SHT_CUDA_CALLGRAPH"
	.align	4
	.sectionentsize	8
	.align		4
        /*0000*/ 	.word	0x00000000
	.align		4
        /*0004*/ 	.word	0xffffffff
	.align		4
        /*0008*/ 	.word	0x00000000
	.align		4
        /*000c*/ 	.word	0xfffffffe
	.align		4
        /*0010*/ 	.word	0x00000000
	.align		4
        /*0014*/ 	.word	0xfffffffd
	.align		4
        /*0018*/ 	.word	0x00000000
	.align		4
        /*001c*/ 	.word	0xfffffffc


//--------------------- .text._Z13id_threads_3DPii --------------------------
	.section	.text._Z13id_threads_3DPii,"ax",@progbits
	.align	128
        .global         _Z13id_threads_3DPii
        .type           _Z13id_threads_3DPii,@function
        .size           _Z13id_threads_3DPii,(.L_x_3 - _Z13id_threads_3DPii)
        .other          _Z13id_threads_3DPii,@"STO_CUDA_ENTRY STV_DEFAULT"
_Z13id_threads_3DPii:
.text._Z13id_threads_3DPii:
[----:B------:R-:W-:Y:S01]  /*0000*/  LDC R1, c[0x0][0x37c] ;  /* 0x0000df00ff017b82 */ /* 0x000fe20000000800 */
[----:B------:R-:W0:Y:S01]  /*0010*/  S2R R0, SR_CTAID.Y ;  /* 0x0000000000007919 */ /* 0x000e220000002600 */
[----:B------:R-:W1:Y:S01]  /*0020*/  LDCU UR6, c[0x0][0x360] ;  /* 0x00006c00ff0677ac */ /* 0x000e620008000800 */
[----:B------:R-:W0:Y:S01]  /*0030*/  S2R R5, SR_CTAID.X ;  /* 0x0000000000057919 */ /* 0x000e220000002500 */
[----:B------:R-:W1:Y:S01]  /*0040*/  LDCU UR7, c[0x0][0x364] ;  /* 0x00006c80ff0777ac */ /* 0x000e620008000800 */
[----:B------:R-:W2:Y:S01]  /*0050*/  S2R R7, SR_TID.Y ;  /* 0x0000000000077919 */ /* 0x000ea20000002200 */
[----:B------:R-:W3:Y:S01]  /*0060*/  LDCU UR8, c[0x0][0x368] ;  /* 0x00006d00ff0877ac */ /* 0x000ee20008000800 */
[----:B------:R-:W3:Y:S01]  /*0070*/  S2R R2, SR_CTAID.Z ;  /* 0x0000000000027919 */ /* 0x000ee20000002700 */
[----:B------:R-:W4:Y:S01]  /*0080*/  LDCU UR5, c[0x0][0x370] ;  /* 0x00006e00ff0577ac */ /* 0x000f220008000800 */
[----:B------:R-:W3:Y:S01]  /*0090*/  S2R R3, SR_TID.Z ;  /* 0x0000000000037919 */ /* 0x000ee20000002300 */
[----:B------:R-:W5:Y:S01]  /*00a0*/  LDCU UR9, c[0x0][0x374] ;  /* 0x00006e80ff0977ac */ /* 0x000f620008000800 */
[----:B------:R-:W5:Y:S01]  /*00b0*/  S2R R9, SR_TID.X ;  /* 0x0000000000097919 */ /* 0x000f620000002100 */
[----:B------:R-:W5:Y:S01]  /*00c0*/  LDCU UR10, c[0x0][0x388] ;  /* 0x00007100ff0a77ac */ /* 0x000f620008000800 */
[----:B-1----:R-:W-:-:S04]  /*00d0*/  UIMAD UR4, UR6, UR7, URZ ;  /* 0x00000007060472a4 */ /* 0x002fc8000f8e02ff */
[----:B----4-:R-:W-:Y:S02]  /*00e0*/  UIMAD UR4, UR4, UR5, URZ ;  /* 0x00000005040472a4 */ /* 0x010fe4000f8e02ff */
[----:B0-----:R-:W-:-:S04]  /*00f0*/  IMAD R0, R0, UR5, R5 ;  /* 0x0000000500007c24 */ /* 0x001fc8000f8e0205 */
[----:B--2---:R-:W-:Y:S02]  /*0100*/  IMAD R0, R0, UR7, R7 ;  /* 0x0000000700007c24 */ /* 0x004fe4000f8e0207 */
[----:B---3--:R-:W-:Y:S02]  /*0110*/  IMAD R2, R2, UR8, R3 ;  /* 0x0000000802027c24 */ /* 0x008fe4000f8e0203 */
[----:B-----5:R-:W-:Y:S02]  /*0120*/  IMAD R3, R0, UR6, R9 ;  /* 0x0000000600037c24 */ /* 0x020fe4000f8e0209 */
[----:B------:R-:W-:-:S04]  /*0130*/  IMAD R0, R2, UR9, RZ ;  /* 0x0000000902007c24 */ /* 0x000fc8000f8e02ff */
[----:B------:R-:W-:-:S05]  /*0140*/  IMAD R5, R0, UR4, R3 ;  /* 0x0000000400057c24 */ /* 0x000fca000f8e0203 */
[----:B------:R-:W-:-:S13]  /*0150*/  ISETP.GE.AND P0, PT, R5, UR10, PT ;  /* 0x0000000a05007c0c */ /* 0x000fda000bf06270 */
[----:B------:R-:W-:Y:S05]  /*0160*/  @P0 EXIT ;  /* 0x000000000000094d */ /* 0x000fea0003800000 */
[----:B------:R-:W0:Y:S01]  /*0170*/  LDC.64 R2, c[0x0][0x380] ;  /* 0x0000e000ff027b82 */ /* 0x000e220000000a00 */
[----:B------:R-:W1:Y:S01]  /*0180*/  LDCU.64 UR4, c[0x0][0x358] ;  /* 0x00006b00ff0477ac */ /* 0x000e620008000a00 */
[----:B0-----:R-:W-:-:S05]  /*0190*/  IMAD.WIDE R2, R5, 0x4, R2 ;  /* 0x0000000405027825 */ /* 0x001fca00078e0202 */
[----:B-1----:R-:W-:Y:S01]  /*01a0*/  STG.E desc[UR4][R2.64], R5 ;  /* 0x0000000502007986 */ /* 0x002fe2000c101904 */
[----:B------:R-:W-:Y:S05]  /*01b0*/  EXIT ;  /* 0x000000000000794d */ /* 0x000fea0003800000 */
.L_x_0:
[----:B------:R-:W-:-:S00]  /*01c0*/  BRA `(.L_x_0) ;  /* 0xfffffffc00fc7947 */ /* 0x000fc0000383ffff */
[----:B------:R-:W-:-:S00]  /*01d0*/  NOP ;  /* 0x0000000000007918 */ /* 0x000fc00000000000 */
        /* <DEDUP_REMOVED lines=10> */
.L_x_3:


//--------------------- .text._Z13id_threads_2DPii --------------------------
	.section	.text._Z13id_threads_2DPii,"ax",@progbits
	.align	128
        .global         _Z13id_threads_2DPii
        .type           _Z13id_threads_2DPii,@function
        .size           _Z13id_threads_2DPii,(.L_x_4 - _Z13id_threads_2DPii)
        .other          _Z13id_threads_2DPii,@"STO_CUDA_ENTRY STV_DEFAULT"
_Z13id_threads_2DPii:
.text._Z13id_threads_2DPii:
[----:B------:R-:W-:Y:S01]  /*0000*/  LDC R1, c[0x0][0x37c] ;  /* 0x0000df00ff017b82 */ /* 0x000fe20000000800 */
[----:B------:R-:W0:Y:S01]  /*0010*/  S2R R0, SR_CTAID.Y ;  /* 0x0000000000007919 */ /* 0x000e220000002600 */
[----:B------:R-:W0:Y:S01]  /*0020*/  LDCU UR4, c[0x0][0x370] ;  /* 0x00006e00ff0477ac */ /* 0x000e220008000800 */
[----:B------:R-:W0:Y:S01]  /*0030*/  S2R R3, SR_CTAID.X ;  /* 0x0000000000037919 */ /* 0x000e220000002500 */
[----:B------:R-:W1:Y:S01]  /*0040*/  LDCU UR5, c[0x0][0x360] ;  /* 0x00006c00ff0577ac */ /* 0x000e620008000800 */
[----:B------:R-:W2:Y:S01]  /*0050*/  S2R R5, SR_TID.Y ;  /* 0x0000000000057919 */ /* 0x000ea20000002200 */
[----:B------:R-:W2:Y:S01]  /*0060*/  LDCU UR6, c[0x0][0x364] ;  /* 0x00006c80ff0677ac */ /* 0x000ea20008000800 */
[----:B------:R-:W1:Y:S01]  /*0070*/  S2R R7, SR_TID.X ;  /* 0x0000000000077919 */ /* 0x000e620000002100 */
[----:B------:R-:W3:Y:S01]  /*0080*/  LDCU UR7, c[0x0][0x388] ;  /* 0x00007100ff0777ac */ /* 0x000ee20008000800 */
[----:B0-----:R-:W-:-:S04]  /*0090*/  IMAD R0, R0, UR4, R3 ;  /* 0x0000000400007c24 */ /* 0x001fc8000f8e0203 */
[----:B--2---:R-:W-:-:S04]  /*00a0*/  IMAD R0, R0, UR6, R5 ;  /* 0x0000000600007c24 */ /* 0x004fc8000f8e0205 */
[----:B-1----:R-:W-:-:S05]  /*00b0*/  IMAD R5, R0, UR5, R7 ;  /* 0x0000000500057c24 */ /* 0x002fca000f8e0207 */
[----:B---3--:R-:W-:-:S13]  /*00c0*/  ISETP.GE.AND P0, PT, R5, UR7, PT ;  /* 0x0000000705007c0c */ /* 0x008fda000bf06270 */
[----:B------:R-:W-:Y:S05]  /*00d0*/  @P0 EXIT ;  /* 0x000000000000094d */ /* 0x000fea0003800000 */
[----:B------:R-:W0:Y:S01]  /*00e0*/  LDC.64 R2, c[0x0][0x380] ;  /* 0x0000e000ff027b82 */ /* 0x000e220000000a00 */
[----:B------:R-:W1:Y:S01]  /*00f0*/  LDCU.64 UR4, c[0x0][0x358] ;  /* 0x00006b00ff0477ac */ /* 0x000e620008000a00 */
[----:B0-----:R-:W-:-:S05]  /*0100*/  IMAD.WIDE R2, R5, 0x4, R2 ;  /* 0x0000000405027825 */ /* 0x001fca00078e0202 */
[----:B-1----:R-:W-:Y:S01]  /*0110*/  STG.E desc[UR4][R2.64], R5 ;  /* 0x0000000502007986 */ /* 0x002fe2000c101904 */
[----:B------:R-:W-:Y:S05]  /*0120*/  EXIT ;  /* 0x000000000000794d */ /* 0x000fea0003800000 */
.L_x_1:
        /* <DEDUP_REMOVED lines=13> */
.L_x_4:


//--------------------- .text._Z13id_threads_1DPii --------------------------
	.section	.text._Z13id_threads_1DPii,"ax",@progbits
	.align	128
        .global         _Z13id_threads_1DPii
        .type           _Z13id_threads_1DPii,@function
        .size           _Z13id_threads_1DPii,(.L_x_5 - _Z13id_threads_1DPii)
        .other          _Z13id_threads_1DPii,@"STO_CUDA_ENTRY STV_DEFAULT"
_Z13id_threads_1DPii:
.text._Z13id_threads_1DPii:
[----:B------:R-:W-:Y:S01]  /*0000*/  LDC R1, c[0x0][0x37c] ;  /* 0x0000df00ff017b82 */ /* 0x000fe20000000800 */
[----:B------:R-:W0:Y:S01]  /*0010*/  S2R R5, SR_CTAID.X ;  /* 0x0000000000057919 */ /* 0x000e220000002500 */
[----:B------:R-:W0:Y:S01]  /*0020*/  LDCU UR4, c[0x0][0x360] ;  /* 0x00006c00ff0477ac */ /* 0x000e220008000800 */
[----:B------:R-:W0:Y:S01]  /*0030*/  S2R R0, SR_TID.X ;  /* 0x0000000000007919 */ /* 0x000e220000002100 */
[----:B------:R-:W1:Y:S01]  /*0040*/  LDCU UR5, c[0x0][0x388] ;  /* 0x00007100ff0577ac */ /* 0x000e620008000800 */
[----:B0-----:R-:W-:-:S05]  /*0050*/  IMAD R5, R5, UR4, R0 ;  /* 0x0000000405057c24 */ /* 0x001fca000f8e0200 */
[----:B-1----:R-:W-:-:S13]  /*0060*/  ISETP.GE.AND P0, PT, R5, UR5, PT ;  /* 0x0000000505007c0c */ /* 0x002fda000bf06270 */
[----:B------:R-:W-:Y:S05]  /*0070*/  @P0 EXIT ;  /* 0x000000000000094d */ /* 0x000fea0003800000 */
[----:B------:R-:W0:Y:S01]  /*0080*/  LDC.64 R2, c[0x0][0x380] ;  /* 0x0000e000ff027b82 */ /* 0x000e220000000a00 */
[----:B------:R-:W1:Y:S01]  /*0090*/  LDCU.64 UR4, c[0x0][0x358] ;  /* 0x00006b00ff0477ac */ /* 0x000e620008000a00 */
[----:B0-----:R-:W-:-:S05]  /*00a0*/  IMAD.WIDE R2, R5, 0x4, R2 ;  /* 0x0000000405027825 */ /* 0x001fca00078e0202 */
[----:B-1----:R-:W-:Y:S01]  /*00b0*/  STG.E desc[UR4][R2.64], R5 ;  /* 0x0000000502007986 */ /* 0x002fe2000c101904 */
[----:B------:R-:W-:Y:S05]  /*00c0*/  EXIT ;  /* 0x000000000000794d */ /* 0x000fea0003800000 */
.L_x_2:
        /* <DEDUP_REMOVED lines=11> */
.L_x_5:


//--------------------- .nv.shared.reserved.0     --------------------------
	.section	.nv.shared.reserved.0,"aw",@nobits
	.weak		__nv_reservedSMEM_offset_0_alias
	.size		__nv_reservedSMEM_offset_0_alias, 0, 64
	.other		__nv_reservedSMEM_offset_0_alias,@"STO_CUDA_RESERVED_SHARED STV_DEFAULT"
__nv_reservedSMEM_offset_0_alias:
	.zero		0
	.zero		64


//--------------------- .nv.constant0._Z13id_threads_3DPii --------------------------
	.section	.nv.constant0._Z13id_threads_3DPii,"a",@progbits
	.sectionflags	@""
	.align	4
.nv.constant0._Z13id_threads_3DPii:
	.zero		908


//--------------------- .nv.constant0._Z13id_threads_2DPii --------------------------
	.section	.nv.constant0._Z13id_threads_2DPii,"a",@progbits
	.sectionflags	@""
	.align	4
.nv.constant0._Z13id_threads_2DPii:
	.zero		908


//--------------------- .nv.constant0._Z13id_threads_1DPii --------------------------
	.section	.nv.constant0._Z13id_threads_1DPii,"a",@progbits
	.sectionflags	@""
	.align	4
.nv.constant0._Z13id_threads_1DPii:
	.zero		908


//--------------------- SYMBOLS --------------------------

	.type		.nv.reservedSmem.offset0,@object
	.size		.nv.reservedSmem.offset0,0x4
